//
// Generated by NVIDIA NVVM Compiler
//
// Compiler Build ID: CL-36424714
// Cuda compilation tools, release 13.0, V13.0.88
// Based on NVVM 20.0.0
//

.version 9.0
.target sm_100
.address_size 64

	// .globl	_Z19multiplicarParaleloPiS_S_i

.visible .entry _Z19multiplicarParaleloPiS_S_i(
	.param .u64 .ptr .align 1 _Z19multiplicarParaleloPiS_S_i_param_0,
	.param .u64 .ptr .align 1 _Z19multiplicarParaleloPiS_S_i_param_1,
	.param .u64 .ptr .align 1 _Z19multiplicarParaleloPiS_S_i_param_2,
	.param .u32 _Z19multiplicarParaleloPiS_S_i_param_3
)
{
	.reg .pred 	%p<10>;
	.reg .b32 	%r<105>;
	.reg .b64 	%rd<67>;

	ld.param.u64 	%rd14, [_Z19multiplicarParaleloPiS_S_i_param_0];
	ld.param.u64 	%rd15, [_Z19multiplicarParaleloPiS_S_i_param_1];
	ld.param.u32 	%r30, [_Z19multiplicarParaleloPiS_S_i_param_3];
	cvta.to.global.u64 	%rd1, %rd15;
	cvta.to.global.u64 	%rd2, %rd14;
	mov.u32 	%r31, %ctaid.x;
	mov.u32 	%r32, %ntid.x;
	mov.u32 	%r33, %tid.x;
	mad.lo.s32 	%r1, %r31, %r32, %r33;
	mov.u32 	%r34, %ctaid.y;
	mov.u32 	%r35, %ntid.y;
	mov.u32 	%r36, %tid.y;
	mad.lo.s32 	%r2, %r34, %r35, %r36;
	max.s32 	%r37, %r2, %r1;
	setp.ge.s32 	%p1, %r37, %r30;
	@%p1 bra 	$L__BB0_13;
	mul.lo.s32 	%r3, %r30, %r2;
	and.b32  	%r4, %r30, 7;
	setp.lt.u32 	%p2, %r30, 8;
	mov.b32 	%r99, 0;
	mov.u32 	%r104, %r99;
	@%p2 bra 	$L__BB0_4;
	and.b32  	%r99, %r30, 2147483640;
	neg.s32 	%r93, %r99;
	mul.wide.s32 	%rd16, %r30, 4;
	add.s64 	%rd3, %rd1, %rd16;
	shl.b32 	%r7, %r30, 3;
	mul.wide.s32 	%rd17, %r30, 8;
	add.s64 	%rd4, %rd1, %rd17;
	mul.wide.s32 	%rd18, %r30, 12;
	add.s64 	%rd5, %rd1, %rd18;
	mul.wide.s32 	%rd19, %r30, 16;
	add.s64 	%rd6, %rd1, %rd19;
	mul.wide.s32 	%rd20, %r30, 20;
	add.s64 	%rd7, %rd1, %rd20;
	mul.wide.s32 	%rd21, %r30, 24;
	add.s64 	%rd8, %rd1, %rd21;
	mul.wide.s32 	%rd22, %r30, 28;
	add.s64 	%rd9, %rd1, %rd22;
	mul.wide.u32 	%rd23, %r3, 4;
	add.s64 	%rd24, %rd23, %rd2;
	add.s64 	%rd66, %rd24, 16;
	mov.b32 	%r104, 0;
	mov.u32 	%r92, %r1;
$L__BB0_3:
	.pragma "nounroll";
	mul.wide.s32 	%rd25, %r92, 4;
	add.s64 	%rd26, %rd3, %rd25;
	add.s64 	%rd27, %rd4, %rd25;
	add.s64 	%rd28, %rd5, %rd25;
	add.s64 	%rd29, %rd6, %rd25;
	add.s64 	%rd30, %rd7, %rd25;
	add.s64 	%rd31, %rd8, %rd25;
	add.s64 	%rd32, %rd9, %rd25;
	add.s64 	%rd33, %rd1, %rd25;
	ld.global.u32 	%r41, [%rd66+-16];
	ld.global.u32 	%r42, [%rd33];
	mad.lo.s32 	%r43, %r42, %r41, %r104;
	ld.global.u32 	%r44, [%rd66+-12];
	ld.global.u32 	%r45, [%rd26];
	mad.lo.s32 	%r46, %r45, %r44, %r43;
	ld.global.u32 	%r47, [%rd66+-8];
	ld.global.u32 	%r48, [%rd27];
	mad.lo.s32 	%r49, %r48, %r47, %r46;
	ld.global.u32 	%r50, [%rd66+-4];
	ld.global.u32 	%r51, [%rd28];
	mad.lo.s32 	%r52, %r51, %r50, %r49;
	ld.global.u32 	%r53, [%rd66];
	ld.global.u32 	%r54, [%rd29];
	mad.lo.s32 	%r55, %r54, %r53, %r52;
	ld.global.u32 	%r56, [%rd66+4];
	ld.global.u32 	%r57, [%rd30];
	mad.lo.s32 	%r58, %r57, %r56, %r55;
	ld.global.u32 	%r59, [%rd66+8];
	ld.global.u32 	%r60, [%rd31];
	mad.lo.s32 	%r61, %r60, %r59, %r58;
	ld.global.u32 	%r62, [%rd66+12];
	ld.global.u32 	%r63, [%rd32];
	mad.lo.s32 	%r104, %r63, %r62, %r61;
	add.s32 	%r93, %r93, 8;
	add.s32 	%r92, %r92, %r7;
	add.s64 	%rd66, %rd66, 32;
	setp.ne.s32 	%p3, %r93, 0;
	@%p3 bra 	$L__BB0_3;
$L__BB0_4:
	setp.eq.s32 	%p4, %r4, 0;
	@%p4 bra 	$L__BB0_12;
	and.b32  	%r17, %r30, 3;
	setp.lt.u32 	%p5, %r4, 4;
	@%p5 bra 	$L__BB0_7;
	add.s32 	%r65, %r99, %r3;
	mul.wide.u32 	%rd34, %r65, 4;
	add.s64 	%rd35, %rd2, %rd34;
	ld.global.u32 	%r66, [%rd35];
	mad.lo.s32 	%r67, %r99, %r30, %r1;
	mul.wide.s32 	%rd36, %r67, 4;
	add.s64 	%rd37, %rd1, %rd36;
	ld.global.u32 	%r68, [%rd37];
	mad.lo.s32 	%r69, %r68, %r66, %r104;
	cvt.u64.u32 	%rd38, %r3;
	cvt.u64.u32 	%rd39, %r99;
	add.s64 	%rd40, %rd39, %rd38;
	shl.b64 	%rd41, %rd40, 2;
	add.s64 	%rd42, %rd2, %rd41;
	ld.global.u32 	%r70, [%rd42+4];
	mul.wide.s32 	%rd43, %r30, 4;
	add.s64 	%rd44, %rd37, %rd43;
	ld.global.u32 	%r71, [%rd44];
	mad.lo.s32 	%r72, %r71, %r70, %r69;
	ld.global.u32 	%r73, [%rd42+8];
	add.s64 	%rd45, %rd44, %rd43;
	ld.global.u32 	%r74, [%rd45];
	mad.lo.s32 	%r75, %r74, %r73, %r72;
	ld.global.u32 	%r76, [%rd42+12];
	add.s64 	%rd46, %rd45, %rd43;
	ld.global.u32 	%r77, [%rd46];
	mad.lo.s32 	%r104, %r77, %r76, %r75;
	add.s32 	%r99, %r99, 4;
$L__BB0_7:
	setp.eq.s32 	%p6, %r17, 0;
	@%p6 bra 	$L__BB0_12;
	setp.eq.s32 	%p7, %r17, 1;
	@%p7 bra 	$L__BB0_10;
	add.s32 	%r79, %r99, %r3;
	mul.wide.u32 	%rd47, %r79, 4;
	add.s64 	%rd48, %rd2, %rd47;
	ld.global.u32 	%r80, [%rd48];
	mad.lo.s32 	%r81, %r99, %r30, %r1;
	mul.wide.s32 	%rd49, %r81, 4;
	add.s64 	%rd50, %rd1, %rd49;
	ld.global.u32 	%r82, [%rd50];
	mad.lo.s32 	%r83, %r82, %r80, %r104;
	cvt.u64.u32 	%rd51, %r3;
	cvt.u64.u32 	%rd52, %r99;
	add.s64 	%rd53, %rd52, %rd51;
	shl.b64 	%rd54, %rd53, 2;
	add.s64 	%rd55, %rd2, %rd54;
	ld.global.u32 	%r84, [%rd55+4];
	mul.wide.s32 	%rd56, %r30, 4;
	add.s64 	%rd57, %rd50, %rd56;
	ld.global.u32 	%r85, [%rd57];
	mad.lo.s32 	%r104, %r85, %r84, %r83;
	add.s32 	%r99, %r99, 2;
$L__BB0_10:
	and.b32  	%r86, %r30, 1;
	setp.eq.b32 	%p8, %r86, 1;
	not.pred 	%p9, %p8;
	@%p9 bra 	$L__BB0_12;
	add.s32 	%r87, %r99, %r3;
	mul.wide.u32 	%rd58, %r87, 4;
	add.s64 	%rd59, %rd2, %rd58;
	ld.global.u32 	%r88, [%rd59];
	mad.lo.s32 	%r89, %r99, %r30, %r1;
	mul.wide.s32 	%rd60, %r89, 4;
	add.s64 	%rd61, %rd1, %rd60;
	ld.global.u32 	%r90, [%rd61];
	mad.lo.s32 	%r104, %r90, %r88, %r104;
$L__BB0_12:
	ld.param.u64 	%rd65, [_Z19multiplicarParaleloPiS_S_i_param_2];
	add.s32 	%r91, %r3, %r1;
	cvta.to.global.u64 	%rd62, %rd65;
	mul.wide.s32 	%rd63, %r91, 4;
	add.s64 	%rd64, %rd62, %rd63;
	st.global.u32 	[%rd64], %r104;
$L__BB0_13:
	ret;

}


// ===== COMPILED SASS (sm_100) =====

	.target	sm_100

	.elftype	@"ET_EXEC"


//--------------------- .note.nv.tkinfo           --------------------------
	.section	.note.nv.tkinfo,"",@"SHT_NOTE"
	.sectionflags	@"SHF_NOTE_NV_TKINFO"
	.tkinfo
        /*0018*/ 	.word	0x00000002
        /*0030*/ 	.string	""
        /*0030*/ 	.string	"ptxas"
        /*0030*/ 	.string	"Cuda compilation tools, release 13.0, V13.0.88"
        /*0030*/ 	.string	"Build cuda_13.0.r13.0/compiler.36424714_0"
        /*0030*/ 	.string	"-arch sm_100 -m 64 "



//--------------------- .note.nv.cuinfo           --------------------------
	.section	.note.nv.cuinfo,"",@"SHT_NOTE"
	.sectionflags	@"SHF_NOTE_NV_CUINFO"
        /*0018*/ 	.short	0x0002
        /*001a*/ 	.short	0x0064
        /*001c*/ 	.short	0x0082
	.zero		2


//--------------------- .nv.info                  --------------------------
	.section	.nv.info,"",@"SHT_CUDA_INFO"
	.align	4


	//----- nvinfo : EIATTR_REGCOUNT
	.align		4
        /*0000*/ 	.byte	0x04, 0x2f
        /*0002*/ 	.short	(.L_1 - .L_0)
	.align		4
.L_0:
        /*0004*/ 	.word	index@(_Z19multiplicarParaleloPiS_S_i)
        /*0008*/ 	.word	0x0000001e


	//----- nvinfo : EIATTR_FRAME_SIZE
	.align		4
.L_1:
        /*000c*/ 	.byte	0x04, 0x11
        /*000e*/ 	.short	(.L_3 - .L_2)
	.align		4
.L_2:
        /*0010*/ 	.word	index@(_Z19multiplicarParaleloPiS_S_i)
        /*0014*/ 	.word	0x00000000


	//----- nvinfo : EIATTR_MIN_STACK_SIZE
	.align		4
.L_3:
        /*0018*/ 	.byte	0x04, 0x12
        /*001a*/ 	.short	(.L_5 - .L_4)
	.align		4
.L_4:
        /*001c*/ 	.word	index@(_Z19multiplicarParaleloPiS_S_i)
        /*0020*/ 	.word	0x00000000
.L_5:


//--------------------- .nv.compat                --------------------------
	.section	.nv.compat,"",@"SHT_CUDA_COMPAT_INFO"
	.align	4
        /*0000*/ 	.byte	0x02, 0x09, 0x00, 0x00, 0x02, 0x02, 0x01, 0x00, 0x02, 0x05, 0x05, 0x00, 0x03, 0x07, 0x01, 0x01
        /*0010*/ 	.byte	0x02, 0x03, 0x00, 0x00, 0x02, 0x06, 0x01, 0x00, 0x04, 0x0b, 0x08, 0x00, 0x09, 0x00, 0x00, 0x00
        /*0020*/ 	.byte	0x00, 0x00, 0x00, 0x00


//--------------------- .nv.info._Z19multiplicarParaleloPiS_S_i --------------------------
	.section	.nv.info._Z19multiplicarParaleloPiS_S_i,"",@"SHT_CUDA_INFO"
	.sectionflags	@""
	.align	4


	//----- nvinfo : EIATTR_CUDA_API_VERSION
	.align		4
        /*0000*/ 	.byte	0x04, 0x37
        /*0002*/ 	.short	(.L_7 - .L_6)
.L_6:
        /*0004*/ 	.word	0x00000082


	//----- nvinfo : EIATTR_KPARAM_INFO
	.align		4
.L_7:
        /*0008*/ 	.byte	0x04, 0x17
        /*000a*/ 	.short	(.L_9 - .L_8)
.L_8:
        /*000c*/ 	.word	0x00000000
        /*0010*/ 	.short	0x0003
        /*0012*/ 	.short	0x0018
        /*0014*/ 	.byte	0x00, 0xf0, 0x11, 0x00


	//----- nvinfo : EIATTR_KPARAM_INFO
	.align		4
.L_9:
        /*0018*/ 	.byte	0x04, 0x17
        /*001a*/ 	.short	(.L_11 - .L_10)
.L_10:
        /*001c*/ 	.word	0x00000000
        /*0020*/ 	.short	0x0002
        /*0022*/ 	.short	0x0010
        /*0024*/ 	.byte	0x00, 0xf5, 0x21, 0x00


	//----- nvinfo : EIATTR_KPARAM_INFO
	.align		4
.L_11:
        /*0028*/ 	.byte	0x04, 0x17
        /*002a*/ 	.short	(.L_13 - .L_12)
.L_12:
        /*002c*/ 	.word	0x00000000
        /*0030*/ 	.short	0x0001
        /*0032*/ 	.short	0x0008
        /*0034*/ 	.byte	0x00, 0xf5, 0x21, 0x00


	//----- nvinfo : EIATTR_KPARAM_INFO
	.align		4
.L_13:
        /*0038*/ 	.byte	0x04, 0x17
        /*003a*/ 	.short	(.L_15 - .L_14)
.L_14:
        /*003c*/ 	.word	0x00000000
        /*0040*/ 	.short	0x0000
        /*0042*/ 	.short	0x0000
        /*0044*/ 	.byte	0x00, 0xf5, 0x21, 0x00


	//----- nvinfo : EIATTR_SPARSE_MMA_MASK
	.align		4
.L_15:
        /*0048*/ 	.byte	0x03, 0x50
        /*004a*/ 	.short	0x0000


	//----- nvinfo : EIATTR_MAXREG_COUNT
	.align		4
        /*004c*/ 	.byte	0x03, 0x1b
        /*004e*/ 	.short	0x00ff


	//----- nvinfo : EIATTR_MERCURY_ISA_VERSION
	.align		4
        /*0050*/ 	.byte	0x03, 0x5f
        /*0052*/ 	.short	0x0101


	//----- nvinfo : EIATTR_VRC_CTA_INIT_COUNT
	.align		4
        /*0054*/ 	.byte	0x02, 0x4a
	.zero		1
	.zero		1


	//----- nvinfo : EIATTR_EXIT_INSTR_OFFSETS
	.align		4
        /*0058*/ 	.byte	0x04, 0x1c
        /*005a*/ 	.short	(.L_17 - .L_16)


	//   ....[0]....
.L_16:
        /*005c*/ 	.word	0x000000c0


	//   ....[1]....
        /*0060*/ 	.word	0x00000a90


	//----- nvinfo : EIATTR_CBANK_PARAM_SIZE
	.align		4
.L_17:
        /*0064*/ 	.byte	0x03, 0x19
        /*0066*/ 	.short	0x001c


	//----- nvinfo : EIATTR_PARAM_CBANK
	.align		4
        /*0068*/ 	.byte	0x04, 0x0a
        /*006a*/ 	.short	(.L_19 - .L_18)
	.align		4
.L_18:
        /*006c*/ 	.word	index@(.nv.constant0._Z19multiplicarParaleloPiS_S_i)
        /*0070*/ 	.short	0x0380
        /*0072*/ 	.short	0x001c


	//----- nvinfo : EIATTR_SW_WAR
	.align		4
.L_19:
        /*0074*/ 	.byte	0x04, 0x36
        /*0076*/ 	.short	(.L_21 - .L_20)
.L_20:
        /*0078*/ 	.word	0x00000008
.L_21:


//--------------------- .nv.callgraph             --------------------------
	.section	.nv.callgraph,"",@"SHT_CUDA_CALLGRAPH"
	.align	4
	.sectionentsize	8
	.align		4
        /*0000*/ 	.word	0x00000000
	.align		4
        /*0004*/ 	.word	0xffffffff
	.align		4
        /*0008*/ 	.word	0x00000000
	.align		4
        /*000c*/ 	.word	0xfffffffe
	.align		4
        /*0010*/ 	.word	0x00000000
	.align		4
        /*0014*/ 	.word	0xfffffffd
	.align		4
        /*0018*/ 	.word	0x00000000
	.align		4
        /*001c*/ 	.word	0xfffffffc


//--------------------- .text._Z19multiplicarParaleloPiS_S_i --------------------------
	.section	.text._Z19multiplicarParaleloPiS_S_i,"ax",@progbits
	.align	128
        .global         _Z19multiplicarParaleloPiS_S_i
        .type           _Z19multiplicarParaleloPiS_S_i,@function
        .size           _Z19multiplicarParaleloPiS_S_i,(.L_x_5 - _Z19multiplicarParaleloPiS_S_i)
        .other          _Z19multiplicarParaleloPiS_S_i,@"STO_CUDA_ENTRY STV_DEFAULT"
_Z19multiplicarParaleloPiS_S_i:
.text._Z19multiplicarParaleloPiS_S_i:
[----:B------:R-:W-:Y:S01]  /*0000*/  LDC R1, c[0x0][0x37c] ;  /* 0x0000df00ff017b82 */ /* 0x000fe20000000800 */
[----:B------:R-:W0:Y:S07]  /*0010*/  S2R R3, SR_TID.X ;  /* 0x0000000000037919 */ /* 0x000e2e0000002100 */
[----:B------:R-:W0:Y:S01]  /*0020*/  LDC R0, c[0x0][0x360] ;  /* 0x0000d800ff007b82 */ /* 0x000e220000000800 */
[----:B------:R-:W1:Y:S01]  /*0030*/  LDCU UR20, c[0x0][0x398] ;  /* 0x00007300ff1477ac */ /* 0x000e620008000800 */
[----:B------:R-:W2:Y:S06]  /*0040*/  S2R R2, SR_TID.Y ;  /* 0x0000000000027919 */ /* 0x000eac0000002200 */
[----:B------:R-:W0:Y:S08]  /*0050*/  S2UR UR4, SR_CTAID.X ;  /* 0x00000000000479c3 */ /* 0x000e300000002500 */
[----:B------:R-:W2:Y:S08]  /*0060*/  S2UR UR5, SR_CTAID.Y ;  /* 0x00000000000579c3 */ /* 0x000eb00000002600 */
[----:B------:R-:W2:Y:S01]  /*0070*/  LDC R13, c[0x0][0x364] ;  /* 0x0000d900ff0d7b82 */ /* 0x000ea20000000800 */
[----:B0-----:R-:W-:-:S02]  /*0080*/  IMAD R0, R0, UR4, R3 ;  /* 0x0000000400007c24 */ /* 0x001fc4000f8e0203 */
[----:B--2---:R-:W-:-:S05]  /*0090*/  IMAD R13, R13, UR5, R2 ;  /* 0x000000050d0d7c24 */ /* 0x004fca000f8e0202 */
[----:B------:R-:W-:-:S04]  /*00a0*/  VIMNMX R2, PT, PT, R0, R13, !PT ;  /* 0x0000000d00027248 */ /* 0x000fc80007fe0100 */
[----:B-1----:R-:W-:-:S13]  /*00b0*/  ISETP.GE.AND P0, PT, R2, UR20, PT ;  /* 0x0000001402007c0c */ /* 0x002fda000bf06270 */
[----:B------:R-:W-:Y:S05]  /*00c0*/  @P0 EXIT ;  /* 0x000000000000094d */ /* 0x000fea0003800000 */
[----:B------:R-:W-:Y:S01]  /*00d0*/  UISETP.GE.U32.AND UP0, UPT, UR20, 0x8, UPT ;  /* 0x000000081400788c */ /* 0x000fe2000bf06070 */
[----:B------:R-:W-:Y:S02]  /*00e0*/  HFMA2 R12, -RZ, RZ, 0, 0 ;  /* 0x00000000ff0c7431 */ /* 0x000fe400000001ff */
[----:B------:R-:W-:Y:S01]  /*00f0*/  IMAD R13, R13, UR20, RZ ;  /* 0x000000140d0d7c24 */ /* 0x000fe2000f8e02ff */
[----:B------:R-:W-:Y:S01]  /*0100*/  UMOV UR4, URZ ;  /* 0x000000ff00047c82 */ /* 0x000fe20008000000 */
[----:B------:R-:W0:Y:S04]  /*0110*/  LDCU.64 UR18, c[0x0][0x358] ;  /* 0x00006b00ff1277ac */ /* 0x000e280008000a00 */
[----:B------:R-:W-:Y:S05]  /*0120*/  BRA.U !UP0, `(.L_x_0) ;  /* 0x0000000508047547 */ /* 0x000fea000b800000 */
[----:B------:R-:W1:Y:S01]  /*0130*/  LDCU.128 UR24, c[0x0][0x380] ;  /* 0x00007000ff1877ac */ /* 0x000e620008000c00 */
[----:B------:R-:W-:Y:S02]  /*0140*/  MOV R12, RZ ;  /* 0x000000ff000c7202 */ /* 0x000fe40000000f00 */
[----:B------:R-:W-:Y:S01]  /*0150*/  MOV R14, R0 ;  /* 0x00000000000e7202 */ /* 0x000fe20000000f00 */
[----:B------:R-:W-:-:S04]  /*0160*/  ULOP3.LUT UR4, UR20, 0x7ffffff8, URZ, 0xc0, !UPT ;  /* 0x7ffffff814047892 */ /* 0x000fc8000f8ec0ff */
[----:B------:R-:W-:Y:S01]  /*0170*/  UIADD3 UR5, UPT, UPT, -UR4, URZ, URZ ;  /* 0x000000ff04057290 */ /* 0x000fe2000fffe1ff */
[----:B-1----:R-:W-:Y:S01]  /*0180*/  MOV R2, UR24 ;  /* 0x0000001800027c02 */ /* 0x002fe20008000f00 */
[----:B------:R-:W-:Y:S01]  /*0190*/  UIMAD.WIDE UR6, UR20, 0x8, UR26 ;  /* 0x00000008140678a5 */ /* 0x000fe2000f8e021a */
[----:B------:R-:W-:Y:S01]  /*01a0*/  MOV R3, UR25 ;  /* 0x0000001900037c02 */ /* 0x000fe20008000f00 */
[----:B------:R-:W-:Y:S02]  /*01b0*/  UIMAD.WIDE UR8, UR20, 0xc, UR26 ;  /* 0x0000000c140878a5 */ /* 0x000fe4000f8e021a */
[----:B------:R-:W-:Y:S01]  /*01c0*/  UIMAD.WIDE UR10, UR20, 0x10, UR26 ;  /* 0x00000010140a78a5 */ /* 0x000fe2000f8e021a */
[----:B------:R-:W-:Y:S01]  /*01d0*/  IMAD.WIDE.U32 R2, R13, 0x4, R2 ;  /* 0x000000040d027825 */ /* 0x000fe200078e0002 */
[----:B------:R-:W-:Y:S02]  /*01e0*/  UIMAD.WIDE UR12, UR20, 0x14, UR26 ;  /* 0x00000014140c78a5 */ /* 0x000fe4000f8e021a */
[----:B------:R-:W-:Y:S01]  /*01f0*/  UIMAD.WIDE UR14, UR20, 0x18, UR26 ;  /* 0x00000018140e78a5 */ /* 0x000fe2000f8e021a */
[----:B------:R-:W-:Y:S01]  /*0200*/  IADD3 R2, P0, PT, R2, 0x10, RZ ;  /* 0x0000001002027810 */ /* 0x000fe20007f1e0ff */
[----:B------:R-:W-:-:S03]  /*0210*/  UIMAD.WIDE UR16, UR20, 0x1c, UR26 ;  /* 0x0000001c141078a5 */ /* 0x000fc6000f8e021a */
[----:B------:R-:W-:-:S09]  /*0220*/  IADD3.X R3, PT, PT, RZ, R3, RZ, P0, !PT ;  /* 0x00000003ff037210 */ /* 0x000fd200007fe4ff */
.L_x_1:
[----:B------:R-:W-:Y:S01]  /*0230*/  UIMAD.WIDE UR22, UR20, 0x4, UR26 ;  /* 0x00000004141678a5 */ /* 0x000fe2000f8e021a */
[----:B------:R-:W-:Y:S02]  /*0240*/  IMAD.MOV.U32 R23, RZ, RZ, 0x4 ;  /* 0x00000004ff177424 */ /* 0x000fe400078e00ff */
[----:B------:R-:W-:Y:S01]  /*0250*/  HFMA2 R11, -RZ, RZ, 0, 2.384185791015625e-07 ;  /* 0x00000004ff0b7431 */ /* 0x000fe200000001ff */
[----:B------:R-:W-:Y:S01]  /*0260*/  MOV R25, 0x4 ;  /* 0x0000000400197802 */ /* 0x000fe20000000f00 */
[----:B0-----:R-:W2:Y:S01]  /*0270*/  LDG.E R21, desc[UR18][R2.64+-0x10] ;  /* 0xfffff01202157981 */ /* 0x001ea2000c1e1900 */
[C---:B------:R-:W-:Y:S01]  /*0280*/  IMAD.WIDE R22, R14.reuse, R23, UR26 ;  /* 0x0000001a0e167e25 */ /* 0x040fe2000f8e0217 */
[----:B------:R-:W-:Y:S02]  /*0290*/  MOV R8, UR22 ;  /* 0x0000001600087c02 */ /* 0x000fe40008000f00 */
[----:B------:R-:W-:Y:S01]  /*02a0*/  MOV R9, UR23 ;  /* 0x0000001700097c02 */ /* 0x000fe20008000f00 */
[----:B------:R-:W3:Y:S02]  /*02b0*/  LDG.E R19, desc[UR18][R2.64+-0xc] ;  /* 0xfffff41202137981 */ /* 0x000ee4000c1e1900 */
[----:B------:R-:W-:-:S02]  /*02c0*/  IMAD.WIDE R8, R14, 0x4, R8 ;  /* 0x000000040e087825 */ /* 0x000fc400078e0208 */
[----:B------:R-:W2:Y:S01]  /*02d0*/  LDG.E R22, desc[UR18][R22.64] ;  /* 0x0000001216167981 */ /* 0x000ea2000c1e1900 */
[----:B------:R-:W-:Y:S01]  /*02e0*/  MOV R5, 0x4 ;  /* 0x0000000400057802 */ /* 0x000fe20000000f00 */
[C---:B------:R-:W-:Y:S02]  /*02f0*/  IMAD.WIDE R24, R14.reuse, R25, UR6 ;  /* 0x000000060e187e25 */ /* 0x040fe4000f8e0219 */
[----:B------:R0:W3:Y:S02]  /*0300*/  LDG.E R20, desc[UR18][R8.64] ;  /* 0x0000001208147981 */ /* 0x0000e4000c1e1900 */
[----:B------:R-:W-:Y:S02]  /*0310*/  IMAD.WIDE R10, R14, R11, UR8 ;  /* 0x000000080e0a7e25 */ /* 0x000fe4000f8e020b */
[----:B------:R-:W4:Y:S04]  /*0320*/  LDG.E R18, desc[UR18][R24.64] ;  /* 0x0000001218127981 */ /* 0x000f28000c1e1900 */
[----:B------:R-:W4:Y:S01]  /*0330*/  LDG.E R17, desc[UR18][R2.64+-0x8] ;  /* 0xfffff81202117981 */ /* 0x000f22000c1e1900 */
[----:B0-----:R-:W-:-:S02]  /*0340*/  HFMA2 R9, -RZ, RZ, 0, 2.384185791015625e-07 ;  /* 0x00000004ff097431 */ /* 0x001fc400000001ff */
[----:B------:R-:W-:Y:S01]  /*0350*/  IMAD.MOV.U32 R7, RZ, RZ, 0x4 ;  /* 0x00000004ff077424 */ /* 0x000fe200078e00ff */
[----:B------:R0:W5:Y:S01]  /*0360*/  LDG.E R16, desc[UR18][R10.64] ;  /* 0x000000120a107981 */ /* 0x000162000c1e1900 */
[----:B------:R-:W-:-:S03]  /*0370*/  IMAD.WIDE R4, R14, R5, UR10 ;  /* 0x0000000a0e047e25 */ /* 0x000fc6000f8e0205 */
[----:B------:R-:W5:Y:S01]  /*0380*/  LDG.E R15, desc[UR18][R2.64+-0x4] ;  /* 0xfffffc12020f7981 */ /* 0x000f62000c1e1900 */
[C---:B------:R-:W-:Y:S01]  /*0390*/  IMAD.WIDE R6, R14.reuse, R7, UR12 ;  /* 0x0000000c0e067e25 */ /* 0x040fe2000f8e0207 */
[----:B------:R-:W-:Y:S02]  /*03a0*/  MOV R27, 0x4 ;  /* 0x00000004001b7802 */ /* 0x000fe40000000f00 */
[----:B------:R1:W5:Y:S01]  /*03b0*/  LDG.E R4, desc[UR18][R4.64] ;  /* 0x0000001204047981 */ /* 0x000362000c1e1900 */
[----:B------:R-:W-:-:S03]  /*03c0*/  IMAD.WIDE R8, R14, R9, UR14 ;  /* 0x0000000e0e087e25 */ /* 0x000fc6000f8e0209 */
[----:B------:R-:W5:Y:S01]  /*03d0*/  LDG.E R23, desc[UR18][R2.64] ;  /* 0x0000001202177981 */ /* 0x000f62000c1e1900 */
[----:B0-----:R-:W-:-:S03]  /*03e0*/  IMAD.WIDE R10, R14, R27, UR16 ;  /* 0x000000100e0a7e25 */ /* 0x001fc6000f8e021b */
[----:B------:R-:W5:Y:S04]  /*03f0*/  LDG.E R7, desc[UR18][R6.64] ;  /* 0x0000001206077981 */ /* 0x000f68000c1e1900 */
[----:B------:R-:W5:Y:S04]  /*0400*/  LDG.E R24, desc[UR18][R2.64+0x4] ;  /* 0x0000041202187981 */ /* 0x000f68000c1e1900 */
[----:B------:R-:W5:Y:S04]  /*0410*/  LDG.E R8, desc[UR18][R8.64] ;  /* 0x0000001208087981 */ /* 0x000f68000c1e1900 */
[----:B------:R-:W5:Y:S04]  /*0420*/  LDG.E R25, desc[UR18][R2.64+0x8] ;  /* 0x0000081202197981 */ /* 0x000f68000c1e1900 */
[----:B------:R-:W5:Y:S04]  /*0430*/  LDG.E R10, desc[UR18][R10.64] ;  /* 0x000000120a0a7981 */ /* 0x000f68000c1e1900 */
[----:B------:R0:W5:Y:S01]  /*0440*/  LDG.E R27, desc[UR18][R2.64+0xc] ;  /* 0x00000c12021b7981 */ /* 0x000162000c1e1900 */
[----:B------:R-:W-:-:S04]  /*0450*/  UIADD3 UR5, UPT, UPT, UR5, 0x8, URZ ;  /* 0x0000000805057890 */ /* 0x000fc8000fffe0ff */
[----:B------:R-:W-:Y:S01]  /*0460*/  UISETP.NE.AND UP0, UPT, UR5, URZ, UPT ;  /* 0x000000ff0500728c */ /* 0x000fe2000bf05270 */
[----:B-1----:R-:W-:Y:S02]  /*0470*/  MOV R5, UR20 ;  /* 0x0000001400057c02 */ /* 0x002fe40008000f00 */
[----:B0-----:R-:W-:Y:S02]  /*0480*/  IADD3 R2, P0, PT, R2, 0x20, RZ ;  /* 0x0000002002027810 */ /* 0x001fe40007f1e0ff */
[----:B------:R-:W-:Y:S02]  /*0490*/  LEA R14, R5, R14, 0x3 ;  /* 0x0000000e050e7211 */ /* 0x000fe400078e18ff */
[----:B------:R-:W-:Y:S01]  /*04a0*/  IADD3.X R3, PT, PT, RZ, R3, RZ, P0, !PT ;  /* 0x00000003ff037210 */ /* 0x000fe200007fe4ff */
[----:B--2---:R-:W-:-:S04]  /*04b0*/  IMAD R21, R21, R22, R12 ;  /* 0x0000001615157224 */ /* 0x004fc800078e020c */
[----:B---3--:R-:W-:-:S04]  /*04c0*/  IMAD R19, R19, R20, R21 ;  /* 0x0000001413137224 */ /* 0x008fc800078e0215 */
[----:B----4-:R-:W-:-:S04]  /*04d0*/  IMAD R17, R17, R18, R19 ;  /* 0x0000001211117224 */ /* 0x010fc800078e0213 */
[----:B-----5:R-:W-:-:S04]  /*04e0*/  IMAD R15, R15, R16, R17 ;  /* 0x000000100f0f7224 */ /* 0x020fc800078e0211 */
[----:B------:R-:W-:-:S04]  /*04f0*/  IMAD R4, R23, R4, R15 ;  /* 0x0000000417047224 */ /* 0x000fc800078e020f */
[----:B------:R-:W-:-:S04]  /*0500*/  IMAD R4, R24, R7, R4 ;  /* 0x0000000718047224 */ /* 0x000fc800078e0204 */
[----:B------:R-:W-:-:S04]  /*0510*/  IMAD R4, R25, R8, R4 ;  /* 0x0000000819047224 */ /* 0x000fc800078e0204 */
[----:B------:R-:W-:Y:S01]  /*0520*/  IMAD R12, R27, R10, R4 ;  /* 0x0000000a1b0c7224 */ /* 0x000fe200078e0204 */
[----:B------:R-:W-:Y:S06]  /*0530*/  BRA.U UP0, `(.L_x_1) ;  /* 0xfffffffd003c7547 */ /* 0x000fec000b83ffff */
.L_x_0:
[----:B------:R-:W-:-:S04]  /*0540*/  ULOP3.LUT UR6, UR20, 0x7, URZ, 0xc0, !UPT ;  /* 0x0000000714067892 */ /* 0x000fc8000f8ec0ff */
[----:B------:R-:W-:-:S09]  /*0550*/  UISETP.NE.AND UP0, UPT, UR6, URZ, UPT ;  /* 0x000000ff0600728c */ /* 0x000fd2000bf05270 */
[----:B------:R-:W-:Y:S05]  /*0560*/  BRA.U !UP0, `(.L_x_2) ;  /* 0x0000000508387547 */ /* 0x000fea000b800000 */
[----:B------:R-:W-:Y:S02]  /*0570*/  UISETP.GE.U32.AND UP0, UPT, UR6, 0x4, UPT ;  /* 0x000000040600788c */ /* 0x000fe4000bf06070 */
[----:B------:R-:W-:-:S04]  /*0580*/  ULOP3.LUT UR5, UR20, 0x3, URZ, 0xc0, !UPT ;  /* 0x0000000314057892 */ /* 0x000fc8000f8ec0ff */
[----:B------:R-:W-:-:S03]  /*0590*/  UISETP.NE.AND UP1, UPT, UR5, URZ, UPT ;  /* 0x000000ff0500728c */ /* 0x000fc6000bf25270 */
[----:B------:R-:W-:Y:S08]  /*05a0*/  BRA.U !UP0, `(.L_x_3) ;  /* 0x00000001087c7547 */ /* 0x000ff0000b800000 */
[----:B------:R-:W1:Y:S01]  /*05b0*/  LDC.64 R6, c[0x0][0x388] ;  /* 0x0000e200ff067b82 */ /* 0x000e620000000a00 */
[----:B------:R-:W2:Y:S01]  /*05c0*/  LDCU.64 UR6, c[0x0][0x380] ;  /* 0x00007000ff0677ac */ /* 0x000ea20008000a00 */
[----:B------:R-:W-:Y:S01]  /*05d0*/  IMAD.U32 R9, RZ, RZ, UR4 ;  /* 0x00000004ff097e24 */ /* 0x000fe2000f8e00ff */
[C---:B------:R-:W-:Y:S02]  /*05e0*/  IADD3 R3, PT, PT, R13.reuse, UR4, RZ ;  /* 0x000000040d037c10 */ /* 0x040fe4000fffe0ff */
[----:B------:R-:W-:Y:S01]  /*05f0*/  IADD3 R10, P0, PT, R13, UR4, RZ ;  /* 0x000000040d0a7c10 */ /* 0x000fe2000ff1e0ff */
[----:B------:R-:W-:Y:S01]  /*0600*/  IMAD R9, R9, UR20, R0 ;  /* 0x0000001409097c24 */ /* 0x000fe2000f8e0200 */
[----:B------:R-:W-:Y:S01]  /*0610*/  MOV R11, UR20 ;  /* 0x00000014000b7c02 */ /* 0x000fe20008000f00 */
[----:B------:R-:W3:Y:S01]  /*0620*/  LDC.64 R4, c[0x0][0x380] ;  /* 0x0000e000ff047b82 */ /* 0x000ee20000000a00 */
[----:B------:R-:W-:Y:S01]  /*0630*/  MOV R15, UR20 ;  /* 0x00000014000f7c02 */ /* 0x000fe20008000f00 */
[----:B-1----:R-:W-:Y:S01]  /*0640*/  IMAD.WIDE R6, R9, 0x4, R6 ;  /* 0x0000000409067825 */ /* 0x002fe200078e0206 */
[----:B------:R-:W-:-:S05]  /*0650*/  MOV R9, UR20 ;  /* 0x0000001400097c02 */ /* 0x000fca0008000f00 */
[----:B------:R-:W-:Y:S02]  /*0660*/  IMAD.WIDE R8, R9, 0x4, R6 ;  /* 0x0000000409087825 */ /* 0x000fe400078e0206 */
[----:B0-----:R-:W4:Y:S02]  /*0670*/  LDG.E R6, desc[UR18][R6.64] ;  /* 0x0000001206067981 */ /* 0x001f24000c1e1900 */
[----:B---3--:R-:W-:Y:S01]  /*0680*/  IMAD.WIDE.U32 R4, R3, 0x4, R4 ;  /* 0x0000000403047825 */ /* 0x008fe200078e0004 */
[----:B------:R-:W-:Y:S01]  /*0690*/  IADD3.X R3, PT, PT, RZ, RZ, RZ, P0, !PT ;  /* 0x000000ffff037210 */ /* 0x000fe200007fe4ff */
[----:B------:R-:W3:Y:S01]  /*06a0*/  LDG.E R17, desc[UR18][R8.64] ;  /* 0x0000001208117981 */ /* 0x000ee2000c1e1900 */
[----:B--2---:R-:W-:-:S03]  /*06b0*/  LEA R2, P0, R10, UR6, 0x2 ;  /* 0x000000060a027c11 */ /* 0x004fc6000f8010ff */
[----:B------:R-:W4:Y:S01]  /*06c0*/  LDG.E R5, desc[UR18][R4.64] ;  /* 0x0000001204057981 */ /* 0x000f22000c1e1900 */
[----:B------:R-:W-:Y:S01]  /*06d0*/  LEA.HI.X R3, R10, UR7, R3, 0x2, P0 ;  /* 0x000000070a037c11 */ /* 0x000fe200080f1403 */
[----:B------:R-:W-:-:S04]  /*06e0*/  IMAD.WIDE R10, R11, 0x4, R8 ;  /* 0x000000040b0a7825 */ /* 0x000fc800078e0208 */
[----:B------:R-:W3:Y:S01]  /*06f0*/  LDG.E R16, desc[UR18][R2.64+0x4] ;  /* 0x0000041202107981 */ /* 0x000ee2000c1e1900 */
[----:B------:R-:W-:-:S03]  /*0700*/  IMAD.WIDE R14, R15, 0x4, R10 ;  /* 0x000000040f0e7825 */ /* 0x000fc600078e020a */
[----:B------:R-:W2:Y:S04]  /*0710*/  LDG.E R19, desc[UR18][R10.64] ;  /* 0x000000120a137981 */ /* 0x000ea8000c1e1900 */
[----:B------:R-:W2:Y:S04]  /*0720*/  LDG.E R18, desc[UR18][R2.64+0x8] ;  /* 0x0000081202127981 */ /* 0x000ea8000c1e1900 */
[----:B------:R-:W5:Y:S04]  /*0730*/  LDG.E R20, desc[UR18][R2.64+0xc] ;  /* 0x00000c1202147981 */ /* 0x000f68000c1e1900 */
[----:B------:R-:W5:Y:S01]  /*0740*/  LDG.E R14, desc[UR18][R14.64] ;  /* 0x000000120e0e7981 */ /* 0x000f62000c1e1900 */
[----:B------:R-:W-:Y:S01]  /*0750*/  UIADD3 UR4, UPT, UPT, UR4, 0x4, URZ ;  /* 0x0000000404047890 */ /* 0x000fe2000fffe0ff */
[----:B----4-:R-:W-:-:S04]  /*0760*/  IMAD R5, R5, R6, R12 ;  /* 0x0000000605057224 */ /* 0x010fc800078e020c */
[----:B---3--:R-:W-:-:S04]  /*0770*/  IMAD R5, R16, R17, R5 ;  /* 0x0000001110057224 */ /* 0x008fc800078e0205 */
[----:B--2---:R-:W-:-:S04]  /*0780*/  IMAD R5, R18, R19, R5 ;  /* 0x0000001312057224 */ /* 0x004fc800078e0205 */
[----:B-----5:R-:W-:-:S07]  /*0790*/  IMAD R12, R20, R14, R5 ;  /* 0x0000000e140c7224 */ /* 0x020fce00078e0205 */
.L_x_3:
[----:B------:R-:W-:Y:S05]  /*07a0*/  BRA.U !UP1, `(.L_x_2) ;  /* 0x0000000109a87547 */ /* 0x000fea000b800000 */
[----:B------:R-:W-:Y:S01]  /*07b0*/  UISETP.NE.AND UP0, UPT, UR5, 0x1, UPT ;  /* 0x000000010500788c */ /* 0x000fe2000bf05270 */
[----:B------:R-:W-:Y:S01]  /*07c0*/  MOV R7, UR4 ;  /* 0x0000000400077c02 */ /* 0x000fe20008000f00 */
[----:B------:R-:W-:Y:S02]  /*07d0*/  ULOP3.LUT UR5, UR20, 0x1, URZ, 0xc0, !UPT ;  /* 0x0000000114057892 */ /* 0x000fe4000f8ec0ff */
[----:B------:R-:W-:Y:S02]  /*07e0*/  MOV R15, UR20 ;  /* 0x00000014000f7c02 */ /* 0x000fe40008000f00 */
[----:B------:R-:W-:Y:S01]  /*07f0*/  UISETP.NE.U32.AND UP1, UPT, UR5, 0x1, UPT ;  /* 0x000000010500788c */ /* 0x000fe2000bf25070 */
[----:B------:R-:W-:-:S04]  /*0800*/  PLOP3.LUT P1, PT, PT, PT, UP0, 0x80, 0x8 ;  /* 0x000000000008781c */ /* 0x000fc80003f2f008 */
[----:B------:R-:W1:Y:S01]  /*0810*/  @UP0 LDCU.128 UR8, c[0x0][0x380] ;  /* 0x00007000ff0807ac */ /* 0x000e620008000c00 */
[----:B------:R-:W-:Y:S01]  /*0820*/  PLOP3.LUT P0, PT, PT, PT, UP1, 0x80, 0x8 ;  /* 0x000000000008781c */ /* 0x000fe20003f0f018 */
[----:B------:R-:W2:Y:S04]  /*0830*/  @UP0 LDCU.64 UR6, c[0x0][0x380] ;  /* 0x00007000ff0607ac */ /* 0x000ea80008000a00 */
[----:B------:R-:W3:Y:S03]  /*0840*/  @!UP1 LDCU.128 UR12, c[0x0][0x380] ;  /* 0x00007000ff0c97ac */ /* 0x000ee60008000c00 */
[C---:B------:R-:W-:Y:S02]  /*0850*/  @P1 IADD3 R3, PT, PT, R13.reuse, UR4, RZ ;  /* 0x000000040d031c10 */ /* 0x040fe4000fffe0ff */
[----:B------:R-:W-:Y:S01]  /*0860*/  @P1 IADD3 R6, P2, PT, R13, UR4, RZ ;  /* 0x000000040d061c10 */ /* 0x000fe2000ff5e0ff */
[----:B------:R-:W-:Y:S01]  /*0870*/  @UP0 UIADD3 UR4, UPT, UPT, UR4, 0x2, URZ ;  /* 0x0000000204040890 */ /* 0x000fe2000fffe0ff */
[----:B-1----:R-:W-:Y:S01]  /*0880*/  MOV R11, UR9 ;  /* 0x00000009000b7c02 */ /* 0x002fe20008000f00 */
[----:B------:R-:W-:Y:S01]  /*0890*/  IMAD.U32 R10, RZ, RZ, UR8 ;  /* 0x00000008ff0a7e24 */ /* 0x000fe2000f8e00ff */
[----:B------:R-:W-:-:S02]  /*08a0*/  MOV R4, UR10 ;  /* 0x0000000a00047c02 */ /* 0x000fc40008000f00 */
[----:B------:R-:W-:Y:S01]  /*08b0*/  MOV R5, UR11 ;  /* 0x0000000b00057c02 */ /* 0x000fe20008000f00 */
[----:B------:R-:W-:-:S04]  /*08c0*/  @P1 IMAD.WIDE.U32 R10, R3, 0x4, R10 ;  /* 0x00000004030a1825 */ /* 0x000fc800078e000a */
[----:B------:R-:W-:Y:S01]  /*08d0*/  @P1 IMAD R3, R7, UR20, R0 ;  /* 0x0000001407031c24 */ /* 0x000fe2000f8e0200 */
[----:B------:R-:W-:Y:S01]  /*08e0*/  @P1 IADD3.X R7, PT, PT, RZ, RZ, RZ, P2, !PT ;  /* 0x000000ffff071210 */ /* 0x000fe200017fe4ff */
[----:B------:R-:W-:Y:S01]  /*08f0*/  IMAD.U32 R19, RZ, RZ, UR4 ;  /* 0x00000004ff137e24 */ /* 0x000fe2000f8e00ff */
[C---:B--2---:R-:W-:Y:S01]  /*0900*/  @P1 LEA R2, P2, R6.reuse, UR6, 0x2 ;  /* 0x0000000606021c11 */ /* 0x044fe2000f8410ff */
[----:B------:R-:W-:Y:S01]  /*0910*/  @P1 IMAD.WIDE R4, R3, 0x4, R4 ;  /* 0x0000000403041825 */ /* 0x000fe200078e0204 */
[----:B------:R-:W-:Y:S01]  /*0920*/  @!P0 IADD3 R17, PT, PT, R13, UR4, RZ ;  /* 0x000000040d118c10 */ /* 0x000fe2000fffe0ff */
[----:B0-----:R-:W2:Y:S01]  /*0930*/  @P1 LDG.E R11, desc[UR18][R10.64] ;  /* 0x000000120a0b1981 */ /* 0x001ea2000c1e1900 */
[----:B------:R-:W-:Y:S01]  /*0940*/  @P1 LEA.HI.X R3, R6, UR7, R7, 0x2, P2 ;  /* 0x0000000706031c11 */ /* 0x000fe200090f1407 */
[----:B------:R-:W-:Y:S01]  /*0950*/  @!P0 IMAD R19, R19, UR20, R0 ;  /* 0x0000001413138c24 */ /* 0x000fe2000f8e0200 */
[----:B---3--:R-:W-:Y:S01]  /*0960*/  MOV R6, UR12 ;  /* 0x0000000c00067c02 */ /* 0x008fe20008000f00 */
[----:B------:R-:W-:Y:S01]  /*0970*/  @P1 IMAD.WIDE R14, R15, 0x4, R4 ;  /* 0x000000040f0e1825 */ /* 0x000fe200078e0204 */
[----:B------:R-:W-:Y:S01]  /*0980*/  MOV R7, UR13 ;  /* 0x0000000d00077c02 */ /* 0x000fe20008000f00 */
[----:B------:R-:W2:Y:S01]  /*0990*/  @P1 LDG.E R4, desc[UR18][R4.64] ;  /* 0x0000001204041981 */ /* 0x000ea2000c1e1900 */
[----:B------:R-:W-:-:S02]  /*09a0*/  MOV R8, UR14 ;  /* 0x0000000e00087c02 */ /* 0x000fc40008000f00 */
[----:B------:R-:W-:Y:S01]  /*09b0*/  MOV R9, UR15 ;  /* 0x0000000f00097c02 */ /* 0x000fe20008000f00 */
[----:B------:R-:W-:Y:S01]  /*09c0*/  @!P0 IMAD.WIDE.U32 R6, R17, 0x4, R6 ;  /* 0x0000000411068825 */ /* 0x000fe200078e0006 */
[----:B------:R-:W3:Y:S03]  /*09d0*/  @P1 LDG.E R14, desc[UR18][R14.64] ;  /* 0x000000120e0e1981 */ /* 0x000ee6000c1e1900 */
[----:B------:R-:W-:Y:S01]  /*09e0*/  @!P0 IMAD.WIDE R8, R19, 0x4, R8 ;  /* 0x0000000413088825 */ /* 0x000fe200078e0208 */
[----:B------:R-:W3:Y:S04]  /*09f0*/  @P1 LDG.E R2, desc[UR18][R2.64+0x4] ;  /* 0x0000041202021981 */ /* 0x000ee8000c1e1900 */
[----:B------:R-:W4:Y:S04]  /*0a00*/  @!P0 LDG.E R7, desc[UR18][R6.64] ;  /* 0x0000001206078981 */ /* 0x000f28000c1e1900 */
[----:B------:R-:W4:Y:S01]  /*0a10*/  @!P0 LDG.E R8, desc[UR18][R8.64] ;  /* 0x0000001208088981 */ /* 0x000f22000c1e1900 */
[----:B--2---:R-:W-:-:S04]  /*0a20*/  @P1 IMAD R11, R11, R4, R12 ;  /* 0x000000040b0b1224 */ /* 0x004fc800078e020c */
[----:B---3--:R-:W-:-:S04]  /*0a30*/  @P1 IMAD R12, R2, R14, R11 ;  /* 0x0000000e020c1224 */ /* 0x008fc800078e020b */
[----:B----4-:R-:W-:-:S07]  /*0a40*/  @!P0 IMAD R12, R7, R8, R12 ;  /* 0x00000008070c8224 */ /* 0x010fce00078e020c */
.L_x_2:
[----:B------:R-:W1:Y:S01]  /*0a50*/  LDC.64 R2, c[0x0][0x390] ;  /* 0x0000e400ff027b82 */ /* 0x000e620000000a00 */
[----:B------:R-:W-:-:S05]  /*0a60*/  IADD3 R13, PT, PT, R0, R13, RZ ;  /* 0x0000000d000d7210 */ /* 0x000fca0007ffe0ff */
[----:B-1----:R-:W-:-:S05]  /*0a70*/  IMAD.WIDE R2, R13, 0x4, R2 ;  /* 0x000000040d027825 */ /* 0x002fca00078e0202 */
[----:B0-----:R-:W-:Y:S01]  /*0a80*/  STG.E desc[UR18][R2.64], R12 ;  /* 0x0000000c02007986 */ /* 0x001fe2000c101912 */
[----:B------:R-:W-:Y:S05]  /*0a90*/  EXIT ;  /* 0x000000000000794d */ /* 0x000fea0003800000 */
.L_x_4:
[----:B------:R-:W-:-:S00]  /*0aa0*/  BRA `(.L_x_4) ;  /* 0xfffffffc00fc7947 */ /* 0x000fc0000383ffff */
[----:B------:R-:W-:-:S00]  /*0ab0*/  NOP ;  /* 0x0000000000007918 */ /* 0x000fc00000000000 */
        /* <DEDUP_REMOVED lines=12> */
.L_x_5:


//--------------------- .nv.shared.reserved.0     --------------------------
	.section	.nv.shared.reserved.0,"aw",@nobits
	.weak		__nv_reservedSMEM_offset_0_alias
	.size		__nv_reservedSMEM_offset_0_alias, 0, 64
	.other		__nv_reservedSMEM_offset_0_alias,@"STO_CUDA_RESERVED_SHARED STV_DEFAULT"
__nv_reservedSMEM_offset_0_alias:
	.zero		0
	.zero		64


//--------------------- .nv.constant0._Z19multiplicarParaleloPiS_S_i --------------------------
	.section	.nv.constant0._Z19multiplicarParaleloPiS_S_i,"a",@progbits
	.sectionflags	@""
	.align	4
.nv.constant0._Z19multiplicarParaleloPiS_S_i:
	.zero		924


//--------------------- SYMBOLS --------------------------

	.type		.nv.reservedSmem.offset0,@object
	.size		.nv.reservedSmem.offset0,0x4
